//
// Generated by NVIDIA NVVM Compiler
//
// Compiler Build ID: CL-36424714
// Cuda compilation tools, release 13.0, V13.0.88
// Based on NVVM 20.0.0
//

.version 9.0
.target sm_100
.address_size 64

	// .globl	_Z8sum_cudaPdS_i

.visible .entry _Z8sum_cudaPdS_i(
	.param .u64 .ptr .align 1 _Z8sum_cudaPdS_i_param_0,
	.param .u64 .ptr .align 1 _Z8sum_cudaPdS_i_param_1,
	.param .u32 _Z8sum_cudaPdS_i_param_2
)
{
	.reg .pred 	%p<7>;
	.reg .b32 	%r<12>;
	.reg .b64 	%rd<13>;
	.reg .b64 	%fd<5>;

	ld.param.u64 	%rd4, [_Z8sum_cudaPdS_i_param_0];
	ld.param.u64 	%rd3, [_Z8sum_cudaPdS_i_param_1];
	ld.param.u32 	%r8, [_Z8sum_cudaPdS_i_param_2];
	cvta.to.global.u64 	%rd1, %rd4;
	mov.u32 	%r1, %tid.x;
	mov.u32 	%r2, %ctaid.x;
	mov.u32 	%r11, %ntid.x;
	mul.lo.s32 	%r4, %r2, %r11;
	setp.lt.u32 	%p1, %r11, 2;
	@%p1 bra 	$L__BB0_5;
	add.s32 	%r5, %r4, %r1;
	mul.wide.s32 	%rd5, %r5, 8;
	add.s64 	%rd2, %rd1, %rd5;
$L__BB0_2:
	shr.u32 	%r7, %r11, 1;
	setp.ge.u32 	%p2, %r1, %r7;
	add.s32 	%r9, %r7, %r5;
	setp.ge.s32 	%p3, %r9, %r8;
	or.pred  	%p4, %p2, %p3;
	@%p4 bra 	$L__BB0_4;
	shl.b32 	%r10, %r7, 3;
	cvt.u64.u32 	%rd6, %r10;
	add.s64 	%rd7, %rd2, %rd6;
	ld.global.f64 	%fd1, [%rd7];
	ld.global.f64 	%fd2, [%rd2];
	add.f64 	%fd3, %fd1, %fd2;
	st.global.f64 	[%rd2], %fd3;
$L__BB0_4:
	bar.sync 	0;
	setp.gt.u32 	%p5, %r11, 3;
	mov.u32 	%r11, %r7;
	@%p5 bra 	$L__BB0_2;
$L__BB0_5:
	setp.ne.s32 	%p6, %r1, 0;
	@%p6 bra 	$L__BB0_7;
	mul.wide.s32 	%rd8, %r4, 8;
	add.s64 	%rd9, %rd1, %rd8;
	ld.global.f64 	%fd4, [%rd9];
	cvta.to.global.u64 	%rd10, %rd3;
	mul.wide.u32 	%rd11, %r2, 8;
	add.s64 	%rd12, %rd10, %rd11;
	st.global.f64 	[%rd12], %fd4;
$L__BB0_7:
	ret;

}


// ===== COMPILED SASS (sm_100) =====

	.target	sm_100

	.elftype	@"ET_EXEC"


//--------------------- .note.nv.tkinfo           --------------------------
	.section	.note.nv.tkinfo,"",@"SHT_NOTE"
	.sectionflags	@"SHF_NOTE_NV_TKINFO"
	.tkinfo
        /*0018*/ 	.word	0x00000002
        /*0030*/ 	.string	""
        /*0030*/ 	.string	"ptxas"
        /*0030*/ 	.string	"Cuda compilation tools, release 13.0, V13.0.88"
        /*0030*/ 	.string	"Build cuda_13.0.r13.0/compiler.36424714_0"
        /*0030*/ 	.string	"-arch sm_100 -m 64 "



//--------------------- .note.nv.cuinfo           --------------------------
	.section	.note.nv.cuinfo,"",@"SHT_NOTE"
	.sectionflags	@"SHF_NOTE_NV_CUINFO"
        /*0018*/ 	.short	0x0002
        /*001a*/ 	.short	0x0064
        /*001c*/ 	.short	0x0082
	.zero		2


//--------------------- .nv.info                  --------------------------
	.section	.nv.info,"",@"SHT_CUDA_INFO"
	.align	4


	//----- nvinfo : EIATTR_REGCOUNT
	.align		4
        /*0000*/ 	.byte	0x04, 0x2f
        /*0002*/ 	.short	(.L_1 - .L_0)
	.align		4
.L_0:
        /*0004*/ 	.word	index@(_Z8sum_cudaPdS_i)
        /*0008*/ 	.word	0x00000014


	//----- nvinfo : EIATTR_FRAME_SIZE
	.align		4
.L_1:
        /*000c*/ 	.byte	0x04, 0x11
        /*000e*/ 	.short	(.L_3 - .L_2)
	.align		4
.L_2:
        /*0010*/ 	.word	index@(_Z8sum_cudaPdS_i)
        /*0014*/ 	.word	0x00000000


	//----- nvinfo : EIATTR_MIN_STACK_SIZE
	.align		4
.L_3:
        /*0018*/ 	.byte	0x04, 0x12
        /*001a*/ 	.short	(.L_5 - .L_4)
	.align		4
.L_4:
        /*001c*/ 	.word	index@(_Z8sum_cudaPdS_i)
        /*0020*/ 	.word	0x00000000
.L_5:


//--------------------- .nv.compat                --------------------------
	.section	.nv.compat,"",@"SHT_CUDA_COMPAT_INFO"
	.align	4
        /*0000*/ 	.byte	0x02, 0x09, 0x00, 0x00, 0x02, 0x02, 0x01, 0x00, 0x02, 0x05, 0x05, 0x00, 0x03, 0x07, 0x01, 0x01
        /*0010*/ 	.byte	0x02, 0x03, 0x00, 0x00, 0x02, 0x06, 0x01, 0x00, 0x04, 0x0b, 0x08, 0x00, 0x01, 0x00, 0x00, 0x00
        /*0020*/ 	.byte	0x00, 0x00, 0x00, 0x00


//--------------------- .nv.info._Z8sum_cudaPdS_i --------------------------
	.section	.nv.info._Z8sum_cudaPdS_i,"",@"SHT_CUDA_INFO"
	.sectionflags	@""
	.align	4


	//----- nvinfo : EIATTR_CUDA_API_VERSION
	.align		4
        /*0000*/ 	.byte	0x04, 0x37
        /*0002*/ 	.short	(.L_7 - .L_6)
.L_6:
        /*0004*/ 	.word	0x00000082


	//----- nvinfo : EIATTR_KPARAM_INFO
	.align		4
.L_7:
        /*0008*/ 	.byte	0x04, 0x17
        /*000a*/ 	.short	(.L_9 - .L_8)
.L_8:
        /*000c*/ 	.word	0x00000000
        /*0010*/ 	.short	0x0002
        /*0012*/ 	.short	0x0010
        /*0014*/ 	.byte	0x00, 0xf0, 0x11, 0x00


	//----- nvinfo : EIATTR_KPARAM_INFO
	.align		4
.L_9:
        /*0018*/ 	.byte	0x04, 0x17
        /*001a*/ 	.short	(.L_11 - .L_10)
.L_10:
        /*001c*/ 	.word	0x00000000
        /*0020*/ 	.short	0x0001
        /*0022*/ 	.short	0x0008
        /*0024*/ 	.byte	0x00, 0xf5, 0x21, 0x00


	//----- nvinfo : EIATTR_KPARAM_INFO
	.align		4
.L_11:
        /*0028*/ 	.byte	0x04, 0x17
        /*002a*/ 	.short	(.L_13 - .L_12)
.L_12:
        /*002c*/ 	.word	0x00000000
        /*0030*/ 	.short	0x0000
        /*0032*/ 	.short	0x0000
        /*0034*/ 	.byte	0x00, 0xf5, 0x21, 0x00


	//----- nvinfo : EIATTR_SPARSE_MMA_MASK
	.align		4
.L_13:
        /*0038*/ 	.byte	0x03, 0x50
        /*003a*/ 	.short	0x0000


	//----- nvinfo : EIATTR_MAXREG_COUNT
	.align		4
        /*003c*/ 	.byte	0x03, 0x1b
        /*003e*/ 	.short	0x00ff


	//----- nvinfo : EIATTR_NUM_BARRIERS
	.align		4
        /*0040*/ 	.byte	0x02, 0x4c
        /*0042*/ 	.byte	0x01
	.zero		1


	//----- nvinfo : EIATTR_MERCURY_ISA_VERSION
	.align		4
        /*0044*/ 	.byte	0x03, 0x5f
        /*0046*/ 	.short	0x0101


	//----- nvinfo : EIATTR_VRC_CTA_INIT_COUNT
	.align		4
        /*0048*/ 	.byte	0x02, 0x4a
	.zero		1
	.zero		1


	//----- nvinfo : EIATTR_EXIT_INSTR_OFFSETS
	.align		4
        /*004c*/ 	.byte	0x04, 0x1c
        /*004e*/ 	.short	(.L_15 - .L_14)


	//   ....[0]....
.L_14:
        /*0050*/ 	.word	0x000001e0


	//   ....[1]....
        /*0054*/ 	.word	0x00000250


	//----- nvinfo : EIATTR_CRS_STACK_SIZE
	.align		4
.L_15:
        /*0058*/ 	.byte	0x04, 0x1e
        /*005a*/ 	.short	(.L_17 - .L_16)
.L_16:
        /*005c*/ 	.word	0x00000000


	//----- nvinfo : EIATTR_CBANK_PARAM_SIZE
	.align		4
.L_17:
        /*0060*/ 	.byte	0x03, 0x19
        /*0062*/ 	.short	0x0014


	//----- nvinfo : EIATTR_PARAM_CBANK
	.align		4
        /*0064*/ 	.byte	0x04, 0x0a
        /*0066*/ 	.short	(.L_19 - .L_18)
	.align		4
.L_18:
        /*0068*/ 	.word	index@(.nv.constant0._Z8sum_cudaPdS_i)
        /*006c*/ 	.short	0x0380
        /*006e*/ 	.short	0x0014


	//----- nvinfo : EIATTR_SW_WAR
	.align		4
.L_19:
        /*0070*/ 	.byte	0x04, 0x36
        /*0072*/ 	.short	(.L_21 - .L_20)
.L_20:
        /*0074*/ 	.word	0x00000008
.L_21:


//--------------------- .nv.callgraph             --------------------------
	.section	.nv.callgraph,"",@"SHT_CUDA_CALLGRAPH"
	.align	4
	.sectionentsize	8
	.align		4
        /*0000*/ 	.word	0x00000000
	.align		4
        /*0004*/ 	.word	0xffffffff
	.align		4
        /*0008*/ 	.word	0x00000000
	.align		4
        /*000c*/ 	.word	0xfffffffe
	.align		4
        /*0010*/ 	.word	0x00000000
	.align		4
        /*0014*/ 	.word	0xfffffffd
	.align		4
        /*0018*/ 	.word	0x00000000
	.align		4
        /*001c*/ 	.word	0xfffffffc


//--------------------- .text._Z8sum_cudaPdS_i    --------------------------
	.section	.text._Z8sum_cudaPdS_i,"ax",@progbits
	.align	128
        .global         _Z8sum_cudaPdS_i
        .type           _Z8sum_cudaPdS_i,@function
        .size           _Z8sum_cudaPdS_i,(.L_x_5 - _Z8sum_cudaPdS_i)
        .other          _Z8sum_cudaPdS_i,@"STO_CUDA_ENTRY STV_DEFAULT"
_Z8sum_cudaPdS_i:
.text._Z8sum_cudaPdS_i:
[----:B------:R-:W-:Y:S08]  /*0000*/  LDC R1, c[0x0][0x37c] ;  /* 0x0000df00ff017b82 */ /* 0x000ff00000000800 */
[----:B------:R-:W0:Y:S01]  /*0010*/  LDC R0, c[0x0][0x360] ;  /* 0x0000d800ff007b82 */ /* 0x000e220000000800 */
[----:B------:R-:W1:Y:S01]  /*0020*/  S2R R15, SR_CTAID.X ;  /* 0x00000000000f7919 */ /* 0x000e620000002500 */
[----:B------:R-:W2:Y:S01]  /*0030*/  LDCU.64 UR4, c[0x0][0x358] ;  /* 0x00006b00ff0477ac */ /* 0x000ea20008000a00 */
[----:B------:R-:W3:Y:S01]  /*0040*/  S2R R10, SR_TID.X ;  /* 0x00000000000a7919 */ /* 0x000ee20000002100 */
[----:B0-----:R-:W-:Y:S01]  /*0050*/  ISETP.GE.U32.AND P0, PT, R0, 0x2, PT ;  /* 0x000000020000780c */ /* 0x001fe20003f06070 */
[----:B-1----:R-:W-:-:S12]  /*0060*/  IMAD R11, R15, R0, RZ ;  /* 0x000000000f0b7224 */ /* 0x002fd800078e02ff */
[----:B--23--:R-:W-:Y:S05]  /*0070*/  @!P0 BRA `(.L_x_0) ;  /* 0x0000000000548947 */ /* 0x00cfea0003800000 */
[----:B------:R-:W0:Y:S01]  /*0080*/  LDC.64 R2, c[0x0][0x380] ;  /* 0x0000e000ff027b82 */ /* 0x000e220000000a00 */
[----:B------:R-:W-:Y:S01]  /*0090*/  IMAD.IADD R13, R11, 0x1, R10 ;  /* 0x000000010b0d7824 */ /* 0x000fe200078e020a */
[----:B------:R-:W1:Y:S03]  /*00a0*/  LDCU UR6, c[0x0][0x390] ;  /* 0x00007200ff0677ac */ /* 0x000e660008000800 */
[----:B01----:R-:W-:-:S07]  /*00b0*/  IMAD.WIDE R2, R13, 0x8, R2 ;  /* 0x000000080d027825 */ /* 0x003fce00078e0202 */
.L_x_3:
[----:B------:R-:W-:Y:S01]  /*00c0*/  SHF.R.U32.HI R17, RZ, 0x1, R0 ;  /* 0x00000001ff117819 */ /* 0x000fe20000011600 */
[----:B------:R-:W-:Y:S04]  /*00d0*/  BSSY.RECONVERGENT B0, `(.L_x_1) ;  /* 0x000000b000007945 */ /* 0x000fe80003800200 */
[----:B0-----:R-:W-:-:S05]  /*00e0*/  IMAD.IADD R4, R13, 0x1, R17 ;  /* 0x000000010d047824 */ /* 0x001fca00078e0211 */
[----:B------:R-:W-:-:S04]  /*00f0*/  ISETP.GE.AND P0, PT, R4, UR6, PT ;  /* 0x0000000604007c0c */ /* 0x000fc8000bf06270 */
[----:B------:R-:W-:-:S13]  /*0100*/  ISETP.GE.U32.OR P0, PT, R10, R17, P0 ;  /* 0x000000110a00720c */ /* 0x000fda0000706470 */
[----:B------:R-:W-:Y:S05]  /*0110*/  @P0 BRA `(.L_x_2) ;  /* 0x0000000000180947 */ /* 0x000fea0003800000 */
[----:B------:R-:W-:Y:S01]  /*0120*/  LEA R8, P0, R17, R2, 0x3 ;  /* 0x0000000211087211 */ /* 0x000fe200078018ff */
[----:B------:R-:W2:Y:S03]  /*0130*/  LDG.E.64 R6, desc[UR4][R2.64] ;  /* 0x0000000402067981 */ /* 0x000ea6000c1e1b00 */
[----:B------:R-:W-:-:S05]  /*0140*/  IADD3.X R9, PT, PT, RZ, R3, RZ, P0, !PT ;  /* 0x00000003ff097210 */ /* 0x000fca00007fe4ff */
[----:B------:R-:W2:Y:S02]  /*0150*/  LDG.E.64 R4, desc[UR4][R8.64] ;  /* 0x0000000408047981 */ /* 0x000ea4000c1e1b00 */
[----:B--2---:R-:W-:-:S07]  /*0160*/  DADD R4, R4, R6 ;  /* 0x0000000004047229 */ /* 0x004fce0000000006 */
[----:B------:R0:W-:Y:S04]  /*0170*/  STG.E.64 desc[UR4][R2.64], R4 ;  /* 0x0000000402007986 */ /* 0x0001e8000c101b04 */
.L_x_2:
[----:B------:R-:W-:Y:S05]  /*0180*/  BSYNC.RECONVERGENT B0 ;  /* 0x0000000000007941 */ /* 0x000fea0003800200 */
.L_x_1:
[----:B------:R-:W-:Y:S01]  /*0190*/  BAR.SYNC.DEFER_BLOCKING 0x0 ;  /* 0x0000000000007b1d */ /* 0x000fe20000010000 */
[----:B------:R-:W-:Y:S01]  /*01a0*/  ISETP.GT.U32.AND P0, PT, R0, 0x3, PT ;  /* 0x000000030000780c */ /* 0x000fe20003f04070 */
[----:B------:R-:W-:-:S12]  /*01b0*/  IMAD.MOV.U32 R0, RZ, RZ, R17 ;  /* 0x000000ffff007224 */ /* 0x000fd800078e0011 */
[----:B------:R-:W-:Y:S05]  /*01c0*/  @P0 BRA `(.L_x_3) ;  /* 0xfffffffc00bc0947 */ /* 0x000fea000383ffff */
.L_x_0:
[----:B------:R-:W-:-:S13]  /*01d0*/  ISETP.NE.AND P0, PT, R10, RZ, PT ;  /* 0x000000ff0a00720c */ /* 0x000fda0003f05270 */
[----:B------:R-:W-:Y:S05]  /*01e0*/  @P0 EXIT ;  /* 0x000000000000094d */ /* 0x000fea0003800000 */
[----:B0-----:R-:W0:Y:S08]  /*01f0*/  LDC.64 R2, c[0x0][0x380] ;  /* 0x0000e000ff027b82 */ /* 0x001e300000000a00 */
[----:B------:R-:W1:Y:S01]  /*0200*/  LDC.64 R4, c[0x0][0x388] ;  /* 0x0000e200ff047b82 */ /* 0x000e620000000a00 */
[----:B0-----:R-:W-:-:S06]  /*0210*/  IMAD.WIDE R2, R11, 0x8, R2 ;  /* 0x000000080b027825 */ /* 0x001fcc00078e0202 */
[----:B------:R-:W2:Y:S01]  /*0220*/  LDG.E.64 R2, desc[UR4][R2.64] ;  /* 0x0000000402027981 */ /* 0x000ea2000c1e1b00 */
[----:B-1----:R-:W-:-:S05]  /*0230*/  IMAD.WIDE.U32 R4, R15, 0x8, R4 ;  /* 0x000000080f047825 */ /* 0x002fca00078e0004 */
[----:B--2---:R-:W-:Y:S01]  /*0240*/  STG.E.64 desc[UR4][R4.64], R2 ;  /* 0x0000000204007986 */ /* 0x004fe2000c101b04 */
[----:B------:R-:W-:Y:S05]  /*0250*/  EXIT ;  /* 0x000000000000794d */ /* 0x000fea0003800000 */
.L_x_4:
[----:B------:R-:W-:-:S00]  /*0260*/  BRA `(.L_x_4) ;  /* 0xfffffffc00fc7947 */ /* 0x000fc0000383ffff */
[----:B------:R-:W-:-:S00]  /*0270*/  NOP ;  /* 0x0000000000007918 */ /* 0x000fc00000000000 */
        /* <DEDUP_REMOVED lines=8> */
.L_x_5:


//--------------------- .nv.shared.reserved.0     --------------------------
	.section	.nv.shared.reserved.0,"aw",@nobits
	.weak		__nv_reservedSMEM_offset_0_alias
	.size		__nv_reservedSMEM_offset_0_alias, 0, 64
	.other		__nv_reservedSMEM_offset_0_alias,@"STO_CUDA_RESERVED_SHARED STV_DEFAULT"
__nv_reservedSMEM_offset_0_alias:
	.zero		0
	.zero		64


//--------------------- .nv.constant0._Z8sum_cudaPdS_i --------------------------
	.section	.nv.constant0._Z8sum_cudaPdS_i,"a",@progbits
	.sectionflags	@""
	.align	4
.nv.constant0._Z8sum_cudaPdS_i:
	.zero		916


//--------------------- SYMBOLS --------------------------

	.type		.nv.reservedSmem.offset0,@object
	.size		.nv.reservedSmem.offset0,0x4
